//
// Generated by NVIDIA NVVM Compiler
//
// Compiler Build ID: CL-36424714
// Cuda compilation tools, release 13.0, V13.0.88
// Based on NVVM 20.0.0
//

.version 9.0
.target sm_100
.address_size 64

	// .globl	_Z12mandelKernelffffPiiii

.visible .entry _Z12mandelKernelffffPiiii(
	.param .f32 _Z12mandelKernelffffPiiii_param_0,
	.param .f32 _Z12mandelKernelffffPiiii_param_1,
	.param .f32 _Z12mandelKernelffffPiiii_param_2,
	.param .f32 _Z12mandelKernelffffPiiii_param_3,
	.param .u64 .ptr .align 1 _Z12mandelKernelffffPiiii_param_4,
	.param .u32 _Z12mandelKernelffffPiiii_param_5,
	.param .u32 _Z12mandelKernelffffPiiii_param_6,
	.param .u32 _Z12mandelKernelffffPiiii_param_7
)
{
	.reg .pred 	%p<20>;
	.reg .b32 	%r<55>;
	.reg .b32 	%f<57>;
	.reg .b64 	%rd<11>;

	ld.param.f32 	%f29, [_Z12mandelKernelffffPiiii_param_0];
	ld.param.f32 	%f30, [_Z12mandelKernelffffPiiii_param_1];
	ld.param.f32 	%f31, [_Z12mandelKernelffffPiiii_param_2];
	ld.param.f32 	%f32, [_Z12mandelKernelffffPiiii_param_3];
	ld.param.u64 	%rd6, [_Z12mandelKernelffffPiiii_param_4];
	ld.param.u32 	%r19, [_Z12mandelKernelffffPiiii_param_5];
	ld.param.u32 	%r20, [_Z12mandelKernelffffPiiii_param_6];
	ld.param.u32 	%r21, [_Z12mandelKernelffffPiiii_param_7];
	cvta.to.global.u64 	%rd1, %rd6;
	mov.u32 	%r22, %ctaid.x;
	mov.u32 	%r23, %ntid.x;
	mov.u32 	%r24, %tid.x;
	mad.lo.s32 	%r25, %r22, %r23, %r24;
	shl.b32 	%r1, %r25, 1;
	mov.u32 	%r26, %ctaid.y;
	mov.u32 	%r27, %ntid.y;
	mov.u32 	%r28, %tid.y;
	mad.lo.s32 	%r29, %r26, %r27, %r28;
	shl.b32 	%r2, %r29, 1;
	setp.lt.s32 	%p1, %r21, 1;
	@%p1 bra 	$L__BB0_17;
	max.s32 	%r37, %r20, %r2;
	sub.s32 	%r38, %r37, %r2;
	max.s32 	%r39, %r19, %r1;
	sub.s32 	%r4, %r39, %r1;
	cvt.rn.f32.s32 	%f33, %r1;
	fma.rn.f32 	%f1, %f31, %f33, %f29;
	setp.eq.s32 	%p7, %r4, 0;
	setp.eq.s32 	%p8, %r38, 0;
	or.pred  	%p9, %p7, %p8;
	@%p9 bra 	$L__BB0_21;
	cvt.rn.f32.u32 	%f34, %r2;
	fma.rn.f32 	%f14, %f32, %f34, %f30;
	mov.b32 	%r51, 0;
	mov.f32 	%f53, %f14;
	mov.f32 	%f54, %f1;
$L__BB0_3:
	mul.f32 	%f17, %f54, %f54;
	mul.f32 	%f18, %f53, %f53;
	add.f32 	%f35, %f17, %f18;
	setp.gt.f32 	%p10, %f35, 0f40800000;
	mov.u32 	%r54, %r51;
	@%p10 bra 	$L__BB0_11;
	bra.uni 	$L__BB0_10;
$L__BB0_4:
	mul.f32 	%f4, %f50, %f50;
	mul.f32 	%f5, %f49, %f49;
	add.f32 	%f43, %f4, %f5;
	setp.gt.f32 	%p16, %f43, 0f40800000;
	mov.u32 	%r48, %r47;
	@%p16 bra 	$L__BB0_6;
	sub.f32 	%f44, %f4, %f5;
	add.f32 	%f45, %f50, %f50;
	add.f32 	%f50, %f28, %f44;
	fma.rn.f32 	%f49, %f45, %f49, %f14;
	add.s32 	%r47, %r47, 1;
	setp.ne.s32 	%p17, %r47, %r21;
	mov.u32 	%r48, %r21;
	@%p17 bra 	$L__BB0_4;
$L__BB0_6:
	st.global.u32 	[%rd3+4], %r48;
	mov.b32 	%r49, 0;
	mov.f32 	%f51, %f21;
	mov.f32 	%f52, %f28;
$L__BB0_7:
	mul.f32 	%f10, %f52, %f52;
	mul.f32 	%f11, %f51, %f51;
	add.f32 	%f46, %f10, %f11;
	setp.gt.f32 	%p18, %f46, 0f40800000;
	mov.u32 	%r50, %r49;
	@%p18 bra 	$L__BB0_9;
	sub.f32 	%f47, %f10, %f11;
	add.f32 	%f48, %f52, %f52;
	add.f32 	%f52, %f28, %f47;
	fma.rn.f32 	%f51, %f48, %f51, %f21;
	add.s32 	%r49, %r49, 1;
	setp.ne.s32 	%p19, %r49, %r21;
	mov.u32 	%r50, %r21;
	@%p19 bra 	$L__BB0_7;
$L__BB0_9:
	st.global.u32 	[%rd2+4], %r50;
	bra.uni 	$L__BB0_21;
$L__BB0_10:
	sub.f32 	%f36, %f17, %f18;
	add.f32 	%f37, %f54, %f54;
	add.f32 	%f54, %f1, %f36;
	fma.rn.f32 	%f53, %f37, %f53, %f14;
	add.s32 	%r51, %r51, 1;
	setp.eq.s32 	%p11, %r51, %r21;
	mov.u32 	%r54, %r21;
	@%p11 bra 	$L__BB0_11;
	bra.uni 	$L__BB0_3;
$L__BB0_11:
	mad.lo.s32 	%r41, %r2, %r19, %r1;
	mul.wide.s32 	%rd9, %r41, 4;
	add.s64 	%rd3, %rd1, %rd9;
	st.global.u32 	[%rd3], %r54;
	setp.eq.s32 	%p12, %r38, 1;
	@%p12 bra 	$L__BB0_21;
	add.s32 	%r43, %r2, 1;
	cvt.rn.f32.u32 	%f38, %r43;
	fma.rn.f32 	%f21, %f32, %f38, %f30;
	mov.b32 	%r52, 0;
	mov.f32 	%f55, %f21;
	mov.f32 	%f56, %f1;
$L__BB0_13:
	mul.f32 	%f24, %f56, %f56;
	mul.f32 	%f25, %f55, %f55;
	add.f32 	%f39, %f24, %f25;
	setp.gt.f32 	%p13, %f39, 0f40800000;
	mov.u32 	%r53, %r52;
	@%p13 bra 	$L__BB0_15;
	sub.f32 	%f40, %f24, %f25;
	add.f32 	%f41, %f56, %f56;
	add.f32 	%f56, %f1, %f40;
	fma.rn.f32 	%f55, %f41, %f55, %f21;
	add.s32 	%r52, %r52, 1;
	setp.ne.s32 	%p14, %r52, %r21;
	mov.u32 	%r53, %r21;
	@%p14 bra 	$L__BB0_13;
$L__BB0_15:
	mul.wide.s32 	%rd10, %r19, 4;
	add.s64 	%rd2, %rd3, %rd10;
	st.global.u32 	[%rd2], %r53;
	add.s32 	%r44, %r1, 1;
	cvt.rn.f32.s32 	%f42, %r44;
	fma.rn.f32 	%f28, %f31, %f42, %f29;
	setp.eq.s32 	%p15, %r4, 1;
	@%p15 bra 	$L__BB0_21;
	mov.b32 	%r47, 0;
	mov.f32 	%f49, %f14;
	mov.f32 	%f50, %f28;
	bra.uni 	$L__BB0_4;
$L__BB0_17:
	max.s32 	%r30, %r20, %r2;
	sub.s32 	%r31, %r30, %r2;
	max.s32 	%r32, %r19, %r1;
	sub.s32 	%r18, %r32, %r1;
	setp.eq.s32 	%p2, %r18, 0;
	setp.eq.s32 	%p3, %r31, 0;
	or.pred  	%p4, %p2, %p3;
	@%p4 bra 	$L__BB0_21;
	mad.lo.s32 	%r33, %r2, %r19, %r1;
	mul.wide.s32 	%rd7, %r33, 4;
	add.s64 	%rd4, %rd1, %rd7;
	mov.b32 	%r34, 0;
	st.global.u32 	[%rd4], %r34;
	setp.eq.s32 	%p5, %r31, 1;
	@%p5 bra 	$L__BB0_21;
	mul.wide.s32 	%rd8, %r19, 4;
	add.s64 	%rd5, %rd4, %rd8;
	mov.b32 	%r35, 0;
	st.global.u32 	[%rd5], %r35;
	setp.eq.s32 	%p6, %r18, 1;
	@%p6 bra 	$L__BB0_21;
	mov.b32 	%r36, 0;
	st.global.u32 	[%rd4+4], %r36;
	st.global.u32 	[%rd5+4], %r36;
$L__BB0_21:
	ret;

}


// ===== COMPILED SASS (sm_100) =====

	.target	sm_100

	.elftype	@"ET_EXEC"


//--------------------- .note.nv.tkinfo           --------------------------
	.section	.note.nv.tkinfo,"",@"SHT_NOTE"
	.sectionflags	@"SHF_NOTE_NV_TKINFO"
	.tkinfo
        /*0018*/ 	.word	0x00000002
        /*0030*/ 	.string	""
        /*0030*/ 	.string	"ptxas"
        /*0030*/ 	.string	"Cuda compilation tools, release 13.0, V13.0.88"
        /*0030*/ 	.string	"Build cuda_13.0.r13.0/compiler.36424714_0"
        /*0030*/ 	.string	"-arch sm_100 -m 64 "



//--------------------- .note.nv.cuinfo           --------------------------
	.section	.note.nv.cuinfo,"",@"SHT_NOTE"
	.sectionflags	@"SHF_NOTE_NV_CUINFO"
        /*0018*/ 	.short	0x0002
        /*001a*/ 	.short	0x0064
        /*001c*/ 	.short	0x0082
	.zero		2


//--------------------- .nv.info                  --------------------------
	.section	.nv.info,"",@"SHT_CUDA_INFO"
	.align	4


	//----- nvinfo : EIATTR_REGCOUNT
	.align		4
        /*0000*/ 	.byte	0x04, 0x2f
        /*0002*/ 	.short	(.L_1 - .L_0)
	.align		4
.L_0:
        /*0004*/ 	.word	index@(_Z12mandelKernelffffPiiii)
        /*0008*/ 	.word	0x00000010


	//----- nvinfo : EIATTR_FRAME_SIZE
	.align		4
.L_1:
        /*000c*/ 	.byte	0x04, 0x11
        /*000e*/ 	.short	(.L_3 - .L_2)
	.align		4
.L_2:
        /*0010*/ 	.word	index@(_Z12mandelKernelffffPiiii)
        /*0014*/ 	.word	0x00000000


	//----- nvinfo : EIATTR_MIN_STACK_SIZE
	.align		4
.L_3:
        /*0018*/ 	.byte	0x04, 0x12
        /*001a*/ 	.short	(.L_5 - .L_4)
	.align		4
.L_4:
        /*001c*/ 	.word	index@(_Z12mandelKernelffffPiiii)
        /*0020*/ 	.word	0x00000000
.L_5:


//--------------------- .nv.compat                --------------------------
	.section	.nv.compat,"",@"SHT_CUDA_COMPAT_INFO"
	.align	4
        /*0000*/ 	.byte	0x02, 0x09, 0x00, 0x00, 0x02, 0x02, 0x01, 0x00, 0x02, 0x05, 0x05, 0x00, 0x03, 0x07, 0x01, 0x01
        /*0010*/ 	.byte	0x02, 0x03, 0x00, 0x00, 0x02, 0x06, 0x01, 0x00, 0x04, 0x0b, 0x08, 0x00, 0x01, 0x00, 0x00, 0x00
        /*0020*/ 	.byte	0x00, 0x00, 0x00, 0x00


//--------------------- .nv.info._Z12mandelKernelffffPiiii --------------------------
	.section	.nv.info._Z12mandelKernelffffPiiii,"",@"SHT_CUDA_INFO"
	.sectionflags	@""
	.align	4


	//----- nvinfo : EIATTR_CUDA_API_VERSION
	.align		4
        /*0000*/ 	.byte	0x04, 0x37
        /*0002*/ 	.short	(.L_7 - .L_6)
.L_6:
        /*0004*/ 	.word	0x00000082


	//----- nvinfo : EIATTR_KPARAM_INFO
	.align		4
.L_7:
        /*0008*/ 	.byte	0x04, 0x17
        /*000a*/ 	.short	(.L_9 - .L_8)
.L_8:
        /*000c*/ 	.word	0x00000000
        /*0010*/ 	.short	0x0007
        /*0012*/ 	.short	0x0020
        /*0014*/ 	.byte	0x00, 0xf0, 0x11, 0x00


	//----- nvinfo : EIATTR_KPARAM_INFO
	.align		4
.L_9:
        /*0018*/ 	.byte	0x04, 0x17
        /*001a*/ 	.short	(.L_11 - .L_10)
.L_10:
        /*001c*/ 	.word	0x00000000
        /*0020*/ 	.short	0x0006
        /*0022*/ 	.short	0x001c
        /*0024*/ 	.byte	0x00, 0xf0, 0x11, 0x00


	//----- nvinfo : EIATTR_KPARAM_INFO
	.align		4
.L_11:
        /*0028*/ 	.byte	0x04, 0x17
        /*002a*/ 	.short	(.L_13 - .L_12)
.L_12:
        /*002c*/ 	.word	0x00000000
        /*0030*/ 	.short	0x0005
        /*0032*/ 	.short	0x0018
        /*0034*/ 	.byte	0x00, 0xf0, 0x11, 0x00


	//----- nvinfo : EIATTR_KPARAM_INFO
	.align		4
.L_13:
        /*0038*/ 	.byte	0x04, 0x17
        /*003a*/ 	.short	(.L_15 - .L_14)
.L_14:
        /*003c*/ 	.word	0x00000000
        /*0040*/ 	.short	0x0004
        /*0042*/ 	.short	0x0010
        /*0044*/ 	.byte	0x00, 0xf5, 0x21, 0x00


	//----- nvinfo : EIATTR_KPARAM_INFO
	.align		4
.L_15:
        /*0048*/ 	.byte	0x04, 0x17
        /*004a*/ 	.short	(.L_17 - .L_16)
.L_16:
        /*004c*/ 	.word	0x00000000
        /*0050*/ 	.short	0x0003
        /*0052*/ 	.short	0x000c
        /*0054*/ 	.byte	0x00, 0xf0, 0x11, 0x00


	//----- nvinfo : EIATTR_KPARAM_INFO
	.align		4
.L_17:
        /*0058*/ 	.byte	0x04, 0x17
        /*005a*/ 	.short	(.L_19 - .L_18)
.L_18:
        /*005c*/ 	.word	0x00000000
        /*0060*/ 	.short	0x0002
        /*0062*/ 	.short	0x0008
        /*0064*/ 	.byte	0x00, 0xf0, 0x11, 0x00


	//----- nvinfo : EIATTR_KPARAM_INFO
	.align		4
.L_19:
        /*0068*/ 	.byte	0x04, 0x17
        /*006a*/ 	.short	(.L_21 - .L_20)
.L_20:
        /*006c*/ 	.word	0x00000000
        /*0070*/ 	.short	0x0001
        /*0072*/ 	.short	0x0004
        /*0074*/ 	.byte	0x00, 0xf0, 0x11, 0x00


	//----- nvinfo : EIATTR_KPARAM_INFO
	.align		4
.L_21:
        /*0078*/ 	.byte	0x04, 0x17
        /*007a*/ 	.short	(.L_23 - .L_22)
.L_22:
        /*007c*/ 	.word	0x00000000
        /*0080*/ 	.short	0x0000
        /*0082*/ 	.short	0x0000
        /*0084*/ 	.byte	0x00, 0xf0, 0x11, 0x00


	//----- nvinfo : EIATTR_SPARSE_MMA_MASK
	.align		4
.L_23:
        /*0088*/ 	.byte	0x03, 0x50
        /*008a*/ 	.short	0x0000


	//----- nvinfo : EIATTR_MAXREG_COUNT
	.align		4
        /*008c*/ 	.byte	0x03, 0x1b
        /*008e*/ 	.short	0x00ff


	//----- nvinfo : EIATTR_MERCURY_ISA_VERSION
	.align		4
        /*0090*/ 	.byte	0x03, 0x5f
        /*0092*/ 	.short	0x0101


	//----- nvinfo : EIATTR_VRC_CTA_INIT_COUNT
	.align		4
        /*0094*/ 	.byte	0x02, 0x4a
	.zero		1
	.zero		1


	//----- nvinfo : EIATTR_EXIT_INSTR_OFFSETS
	.align		4
        /*0098*/ 	.byte	0x04, 0x1c
        /*009a*/ 	.short	(.L_25 - .L_24)


	//   ....[0]....
.L_24:
        /*009c*/ 	.word	0x000001a0


	//   ....[1]....
        /*00a0*/ 	.word	0x000003a0


	//   ....[2]....
        /*00a4*/ 	.word	0x000005d0


	//   ....[3]....
        /*00a8*/ 	.word	0x00000880


	//   ....[4]....
        /*00ac*/ 	.word	0x00000900


	//   ....[5]....
        /*00b0*/ 	.word	0x00000960


	//   ....[6]....
        /*00b4*/ 	.word	0x000009a0


	//   ....[7]....
        /*00b8*/ 	.word	0x000009d0


	//----- nvinfo : EIATTR_CRS_STACK_SIZE
	.align		4
.L_25:
        /*00bc*/ 	.byte	0x04, 0x1e
        /*00be*/ 	.short	(.L_27 - .L_26)
.L_26:
        /*00c0*/ 	.word	0x00000000


	//----- nvinfo : EIATTR_CBANK_PARAM_SIZE
	.align		4
.L_27:
        /*00c4*/ 	.byte	0x03, 0x19
        /*00c6*/ 	.short	0x0024


	//----- nvinfo : EIATTR_PARAM_CBANK
	.align		4
        /*00c8*/ 	.byte	0x04, 0x0a
        /*00ca*/ 	.short	(.L_29 - .L_28)
	.align		4
.L_28:
        /*00cc*/ 	.word	index@(.nv.constant0._Z12mandelKernelffffPiiii)
        /*00d0*/ 	.short	0x0380
        /*00d2*/ 	.short	0x0024


	//----- nvinfo : EIATTR_SW_WAR
	.align		4
.L_29:
        /*00d4*/ 	.byte	0x04, 0x36
        /*00d6*/ 	.short	(.L_31 - .L_30)
.L_30:
        /*00d8*/ 	.word	0x00000008
.L_31:


//--------------------- .nv.callgraph             --------------------------
	.section	.nv.callgraph,"",@"SHT_CUDA_CALLGRAPH"
	.align	4
	.sectionentsize	8
	.align		4
        /*0000*/ 	.word	0x00000000
	.align		4
        /*0004*/ 	.word	0xffffffff
	.align		4
        /*0008*/ 	.word	0x00000000
	.align		4
        /*000c*/ 	.word	0xfffffffe
	.align		4
        /*0010*/ 	.word	0x00000000
	.align		4
        /*0014*/ 	.word	0xfffffffd
	.align		4
        /*0018*/ 	.word	0x00000000
	.align		4
        /*001c*/ 	.word	0xfffffffc


//--------------------- .text._Z12mandelKernelffffPiiii --------------------------
	.section	.text._Z12mandelKernelffffPiiii,"ax",@progbits
	.align	128
        .global         _Z12mandelKernelffffPiiii
        .type           _Z12mandelKernelffffPiiii,@function
        .size           _Z12mandelKernelffffPiiii,(.L_x_14 - _Z12mandelKernelffffPiiii)
        .other          _Z12mandelKernelffffPiiii,@"STO_CUDA_ENTRY STV_DEFAULT"
_Z12mandelKernelffffPiiii:
.text._Z12mandelKernelffffPiiii:
[----:B------:R-:W-:Y:S01]  /*0000*/  LDC R1, c[0x0][0x37c] ;  /* 0x0000df00ff017b82 */ /* 0x000fe20000000800 */
[----:B------:R-:W0:Y:S07]  /*0010*/  S2R R0, SR_TID.X ;  /* 0x0000000000007919 */ /* 0x000e2e0000002100 */
[----:B------:R-:W0:Y:S01]  /*0020*/  LDC R5, c[0x0][0x360] ;  /* 0x0000d800ff057b82 */ /* 0x000e220000000800 */
[----:B------:R-:W1:Y:S01]  /*0030*/  LDCU UR8, c[0x0][0x3a0] ;  /* 0x00007400ff0877ac */ /* 0x000e620008000800 */
[----:B------:R-:W2:Y:S01]  /*0040*/  S2R R3, SR_TID.Y ;  /* 0x0000000000037919 */ /* 0x000ea20000002200 */
[----:B------:R-:W3:Y:S05]  /*0050*/  LDCU.64 UR4, c[0x0][0x358] ;  /* 0x00006b00ff0477ac */ /* 0x000eea0008000a00 */
[----:B------:R-:W0:Y:S08]  /*0060*/  S2UR UR6, SR_CTAID.X ;  /* 0x00000000000679c3 */ /* 0x000e300000002500 */
[----:B------:R-:W2:Y:S01]  /*0070*/  S2UR UR7, SR_CTAID.Y ;  /* 0x00000000000779c3 */ /* 0x000ea20000002600 */
[----:B-1----:R-:W-:-:S07]  /*0080*/  UISETP.GE.AND UP0, UPT, UR8, 0x1, UPT ;  /* 0x000000010800788c */ /* 0x002fce000bf06270 */
[----:B------:R-:W2:Y:S01]  /*0090*/  LDC R6, c[0x0][0x364] ;  /* 0x0000d900ff067b82 */ /* 0x000ea20000000800 */
[----:B0-----:R-:W-:-:S05]  /*00a0*/  IMAD R5, R5, UR6, R0 ;  /* 0x0000000605057c24 */ /* 0x001fca000f8e0200 */
[----:B------:R-:W-:Y:S01]  /*00b0*/  SHF.L.U32 R5, R5, 0x1, RZ ;  /* 0x0000000105057819 */ /* 0x000fe200000006ff */
[----:B--2---:R-:W-:-:S05]  /*00c0*/  IMAD R6, R6, UR7, R3 ;  /* 0x0000000706067c24 */ /* 0x004fca000f8e0203 */
[----:B------:R-:W-:Y:S01]  /*00d0*/  SHF.L.U32 R6, R6, 0x1, RZ ;  /* 0x0000000106067819 */ /* 0x000fe200000006ff */
[----:B---3--:R-:W-:Y:S06]  /*00e0*/  BRA.U !UP0, `(.L_x_0) ;  /* 0x0000000508e87547 */ /* 0x008fec000b800000 */
[----:B------:R-:W0:Y:S01]  /*00f0*/  LDCU.64 UR6, c[0x0][0x398] ;  /* 0x00007300ff0677ac */ /* 0x000e220008000a00 */
[----:B------:R-:W1:Y:S01]  /*0100*/  LDC R0, c[0x0][0x380] ;  /* 0x0000e000ff007b82 */ /* 0x000e620000000800 */
[----:B------:R-:W-:Y:S02]  /*0110*/  I2FP.F32.S32 R7, R5 ;  /* 0x0000000500077245 */ /* 0x000fe40000201400 */
[C---:B0-----:R-:W-:Y:S01]  /*0120*/  VIMNMX R3, PT, PT, R6.reuse, UR7, !PT ;  /* 0x0000000706037c48 */ /* 0x041fe2000ffe0100 */
[----:B------:R-:W1:Y:S01]  /*0130*/  LDCU UR7, c[0x0][0x388] ;  /* 0x00007100ff0777ac */ /* 0x000e620008000800 */
[----:B------:R-:W-:Y:S02]  /*0140*/  VIMNMX R4, PT, PT, R5, UR6, !PT ;  /* 0x0000000605047c48 */ /* 0x000fe4000ffe0100 */
[----:B------:R-:W-:-:S03]  /*0150*/  IADD3 R8, PT, PT, -R6, R3, RZ ;  /* 0x0000000306087210 */ /* 0x000fc60007ffe1ff */
[----:B------:R-:W-:Y:S01]  /*0160*/  IMAD.IADD R4, R4, 0x1, -R5 ;  /* 0x0000000104047824 */ /* 0x000fe200078e0a05 */
[----:B------:R-:W-:-:S04]  /*0170*/  ISETP.NE.AND P0, PT, R8, RZ, PT ;  /* 0x000000ff0800720c */ /* 0x000fc80003f05270 */
[----:B------:R-:W-:Y:S01]  /*0180*/  ISETP.EQ.OR P0, PT, R4, RZ, !P0 ;  /* 0x000000ff0400720c */ /* 0x000fe20004702670 */
[----:B-1----:R-:W-:-:S12]  /*0190*/  FFMA R7, R7, UR7, R0 ;  /* 0x0000000707077c23 */ /* 0x002fd80008000000 */
[----:B------:R-:W-:Y:S05]  /*01a0*/  @P0 EXIT ;  /* 0x000000000000094d */ /* 0x000fea0003800000 */
[----:B------:R-:W0:Y:S01]  /*01b0*/  LDC R3, c[0x0][0x384] ;  /* 0x0000e100ff037b82 */ /* 0x000e220000000800 */
[----:B------:R-:W0:Y:S01]  /*01c0*/  LDCU UR6, c[0x0][0x38c] ;  /* 0x00007180ff0677ac */ /* 0x000e220008000800 */
[----:B------:R-:W-:Y:S01]  /*01d0*/  I2FP.F32.U32 R0, R6 ;  /* 0x0000000600007245 */ /* 0x000fe20000201000 */
[----:B------:R-:W-:Y:S01]  /*01e0*/  HFMA2 R2, -RZ, RZ, 0, 0 ;  /* 0x00000000ff027431 */ /* 0x000fe200000001ff */
[----:B------:R-:W-:Y:S01]  /*01f0*/  BSSY.RECONVERGENT B0, `(.L_x_1) ;  /* 0x0000014000007945 */ /* 0x000fe20003800200 */
[----:B------:R-:W-:Y:S01]  /*0200*/  MOV R9, R7 ;  /* 0x0000000700097202 */ /* 0x000fe20000000f00 */
[----:B------:R-:W1:Y:S01]  /*0210*/  LDCU UR7, c[0x0][0x3a0] ;  /* 0x00007400ff0777ac */ /* 0x000e620008000800 */
[----:B------:R-:W2:Y:S01]  /*0220*/  LDCU UR8, c[0x0][0x3a0] ;  /* 0x00007400ff0877ac */ /* 0x000ea20008000800 */
[----:B0-----:R-:W-:-:S05]  /*0230*/  FFMA R0, R0, UR6, R3 ;  /* 0x0000000600007c23 */ /* 0x001fca0008000003 */
[----:B-12---:R-:W-:-:S07]  /*0240*/  MOV R3, R0 ;  /* 0x0000000000037202 */ /* 0x006fce0000000f00 */
.L_x_3:
[----:B------:R-:W-:Y:S01]  /*0250*/  FMUL R10, R9, R9 ;  /* 0x00000009090a7220 */ /* 0x000fe20000400000 */
[----:B------:R-:W-:-:S04]  /*0260*/  FMUL R13, R3, R3 ;  /* 0x00000003030d7220 */ /* 0x000fc80000400000 */
[----:B------:R-:W-:-:S05]  /*0270*/  FADD R11, R10, R13 ;  /* 0x0000000d0a0b7221 */ /* 0x000fca0000000000 */
[----:B------:R-:W-:Y:S01]  /*0280*/  FSETP.GT.AND P0, PT, R11, 4, PT ;  /* 0x408000000b00780b */ /* 0x000fe20003f04000 */
[----:B------:R-:W-:-:S12]  /*0290*/  IMAD.MOV.U32 R11, RZ, RZ, R2 ;  /* 0x000000ffff0b7224 */ /* 0x000fd800078e0002 */
[----:B------:R-:W-:Y:S05]  /*02a0*/  @P0 BRA `(.L_x_2) ;  /* 0x0000000000200947 */ /* 0x000fea0003800000 */
[----:B------:R-:W-:Y:S01]  /*02b0*/  IADD3 R2, PT, PT, R2, 0x1, RZ ;  /* 0x0000000102027810 */ /* 0x000fe20007ffe0ff */
[----:B------:R-:W-:Y:S01]  /*02c0*/  FADD R9, R9, R9 ;  /* 0x0000000909097221 */ /* 0x000fe20000000000 */
[----:B------:R-:W-:Y:S02]  /*02d0*/  FADD R10, R10, -R13 ;  /* 0x8000000d0a0a7221 */ /* 0x000fe40000000000 */
[----:B------:R-:W-:Y:S01]  /*02e0*/  ISETP.NE.AND P0, PT, R2, UR8, PT ;  /* 0x0000000802007c0c */ /* 0x000fe2000bf05270 */
[----:B------:R-:W-:Y:S01]  /*02f0*/  FFMA R3, R9, R3, R0 ;  /* 0x0000000309037223 */ /* 0x000fe20000000000 */
[----:B------:R-:W-:-:S11]  /*0300*/  FADD R9, R7, R10 ;  /* 0x0000000a07097221 */ /* 0x000fd60000000000 */
[----:B------:R-:W-:Y:S05]  /*0310*/  @P0 BRA `(.L_x_3) ;  /* 0xfffffffc00cc0947 */ /* 0x000fea000383ffff */
[----:B------:R-:W-:-:S07]  /*0320*/  MOV R11, UR7 ;  /* 0x00000007000b7c02 */ /* 0x000fce0008000f00 */
.L_x_2:
[----:B------:R-:W-:Y:S05]  /*0330*/  BSYNC.RECONVERGENT B0 ;  /* 0x0000000000007941 */ /* 0x000fea0003800200 */
.L_x_1:
[----:B------:R-:W0:Y:S01]  /*0340*/  LDC.64 R2, c[0x0][0x390] ;  /* 0x0000e400ff027b82 */ /* 0x000e220000000a00 */
[----:B------:R-:W1:Y:S01]  /*0350*/  LDCU UR6, c[0x0][0x398] ;  /* 0x00007300ff0677ac */ /* 0x000e620008000800 */
[----:B------:R-:W-:Y:S01]  /*0360*/  ISETP.NE.AND P0, PT, R8, 0x1, PT ;  /* 0x000000010800780c */ /* 0x000fe20003f05270 */
[----:B-1----:R-:W-:-:S04]  /*0370*/  IMAD R9, R6, UR6, R5 ;  /* 0x0000000606097c24 */ /* 0x002fc8000f8e0205 */
[----:B0-----:R-:W-:-:S05]  /*0380*/  IMAD.WIDE R2, R9, 0x4, R2 ;  /* 0x0000000409027825 */ /* 0x001fca00078e0202 */
[----:B------:R0:W-:Y:S03]  /*0390*/  STG.E desc[UR4][R2.64], R11 ;  /* 0x0000000b02007986 */ /* 0x0001e6000c101904 */
[----:B------:R-:W-:Y:S05]  /*03a0*/  @!P0 EXIT ;  /* 0x000000000000894d */ /* 0x000fea0003800000 */
[----:B------:R-:W1:Y:S01]  /*03b0*/  LDC R9, c[0x0][0x384] ;  /* 0x0000e100ff097b82 */ /* 0x000e620000000800 */
[----:B------:R-:W1:Y:S01]  /*03c0*/  LDCU UR6, c[0x0][0x38c] ;  /* 0x00007180ff0677ac */ /* 0x000e620008000800 */
[----:B------:R-:W-:Y:S01]  /*03d0*/  IADD3 R6, PT, PT, R6, 0x1, RZ ;  /* 0x0000000106067810 */ /* 0x000fe20007ffe0ff */
[----:B------:R-:W-:Y:S01]  /*03e0*/  BSSY.RECONVERGENT B0, `(.L_x_4) ;  /* 0x0000015000007945 */ /* 0x000fe20003800200 */
[----:B------:R-:W-:Y:S01]  /*03f0*/  IMAD.MOV.U32 R8, RZ, RZ, RZ ;  /* 0x000000ffff087224 */ /* 0x000fe200078e00ff */
[----:B------:R-:W-:Y:S01]  /*0400*/  MOV R10, R7 ;  /* 0x00000007000a7202 */ /* 0x000fe20000000f00 */
[----:B------:R-:W2:Y:S01]  /*0410*/  LDCU UR8, c[0x0][0x3a0] ;  /* 0x00007400ff0877ac */ /* 0x000ea20008000800 */
[----:B------:R-:W-:Y:S01]  /*0420*/  I2FP.F32.U32 R6, R6 ;  /* 0x0000000600067245 */ /* 0x000fe20000201000 */
[----:B------:R-:W3:Y:S04]  /*0430*/  LDCU UR7, c[0x0][0x3a0] ;  /* 0x00007400ff0777ac */ /* 0x000ee80008000800 */
[----:B-1----:R-:W-:-:S05]  /*0440*/  FFMA R6, R6, UR6, R9 ;  /* 0x0000000606067c23 */ /* 0x002fca0008000009 */
[----:B--23--:R-:W-:-:S07]  /*0450*/  MOV R9, R6 ;  /* 0x0000000600097202 */ /* 0x00cfce0000000f00 */
.L_x_6:
[----:B------:R-:W-:Y:S01]  /*0460*/  FMUL R12, R10, R10 ;  /* 0x0000000a0a0c7220 */ /* 0x000fe20000400000 */
[----:B------:R-:W-:-:S04]  /*0470*/  FMUL R13, R9, R9 ;  /* 0x00000009090d7220 */ /* 0x000fc80000400000 */
[----:B0-----:R-:W-:-:S05]  /*0480*/  FADD R11, R12, R13 ;  /* 0x0000000d0c0b7221 */ /* 0x001fca0000000000 */
[----:B------:R-:W-:-:S13]  /*0490*/  FSETP.GT.AND P0, PT, R11, 4, PT ;  /* 0x408000000b00780b */ /* 0x000fda0003f04000 */
        /* <DEDUP_REMOVED lines=8> */
[----:B------:R-:W-:-:S07]  /*0520*/  IMAD.U32 R8, RZ, RZ, UR8 ;  /* 0x00000008ff087e24 */ /* 0x000fce000f8e00ff */
.L_x_5:
[----:B------:R-:W-:Y:S05]  /*0530*/  BSYNC.RECONVERGENT B0 ;  /* 0x0000000000007941 */ /* 0x000fea0003800200 */
.L_x_4:
[----:B------:R-:W0:Y:S01]  /*0540*/  LDC R9, c[0x0][0x398] ;  /* 0x0000e600ff097b82 */ /* 0x000e220000000800 */
[----:B------:R-:W1:Y:S01]  /*0550*/  LDCU UR6, c[0x0][0x388] ;  /* 0x00007100ff0677ac */ /* 0x000e620008000800 */
[----:B------:R-:W-:Y:S02]  /*0560*/  ISETP.NE.AND P0, PT, R4, 0x1, PT ;  /* 0x000000010400780c */ /* 0x000fe40003f05270 */
[----:B------:R-:W-:-:S04]  /*0570*/  IADD3 R7, PT, PT, R5, 0x1, RZ ;  /* 0x0000000105077810 */ /* 0x000fc80007ffe0ff */
[----:B------:R-:W1:Y:S01]  /*0580*/  LDC R10, c[0x0][0x380] ;  /* 0x0000e000ff0a7b82 */ /* 0x000e620000000800 */
[----:B------:R-:W-:Y:S01]  /*0590*/  I2FP.F32.S32 R7, R7 ;  /* 0x0000000700077245 */ /* 0x000fe20000201400 */
[----:B0-----:R-:W-:-:S05]  /*05a0*/  IMAD.WIDE R4, R9, 0x4, R2 ;  /* 0x0000000409047825 */ /* 0x001fca00078e0202 */
[----:B------:R0:W-:Y:S01]  /*05b0*/  STG.E desc[UR4][R4.64], R8 ;  /* 0x0000000804007986 */ /* 0x0001e2000c101904 */
[----:B-1----:R-:W-:Y:S01]  /*05c0*/  FFMA R10, R7, UR6, R10 ;  /* 0x00000006070a7c23 */ /* 0x002fe2000800000a */
[----:B------:R-:W-:Y:S06]  /*05d0*/  @!P0 EXIT ;  /* 0x000000000000894d */ /* 0x000fec0003800000 */
[----:B0-----:R-:W-:Y:S01]  /*05e0*/  HFMA2 R8, -RZ, RZ, 0, 0 ;  /* 0x00000000ff087431 */ /* 0x001fe200000001ff */
[----:B------:R-:W-:Y:S01]  /*05f0*/  BSSY.RECONVERGENT B0, `(.L_x_7) ;  /* 0x0000012000007945 */ /* 0x000fe20003800200 */
[----:B------:R-:W-:Y:S01]  /*0600*/  MOV R9, R0 ;  /* 0x0000000000097202 */ /* 0x000fe20000000f00 */
[----:B------:R-:W-:Y:S01]  /*0610*/  IMAD.MOV.U32 R7, RZ, RZ, R10 ;  /* 0x000000ffff077224 */ /* 0x000fe200078e000a */
[----:B------:R-:W0:Y:S01]  /*0620*/  LDCU UR7, c[0x0][0x3a0] ;  /* 0x00007400ff0777ac */ /* 0x000e220008000800 */
[----:B------:R-:W1:Y:S05]  /*0630*/  LDCU UR6, c[0x0][0x3a0] ;  /* 0x00007400ff0677ac */ /* 0x000e6a0008000800 */
.L_x_9:
[----:B------:R-:W-:Y:S01]  /*0640*/  FMUL R12, R7, R7 ;  /* 0x00000007070c7220 */ /* 0x000fe20000400000 */
[----:B------:R-:W-:-:S04]  /*0650*/  FMUL R13, R9, R9 ;  /* 0x00000009090d7220 */ /* 0x000fc80000400000 */
[----:B------:R-:W-:-:S05]  /*0660*/  FADD R11, R12, R13 ;  /* 0x0000000d0c0b7221 */ /* 0x000fca0000000000 */
[----:B------:R-:W-:-:S13]  /*0670*/  FSETP.GT.AND P0, PT, R11, 4, PT ;  /* 0x408000000b00780b */ /* 0x000fda0003f04000 */
[----:B------:R-:W-:Y:S05]  /*0680*/  @P0 BRA `(.L_x_8) ;  /* 0x0000000000200947 */ /* 0x000fea0003800000 */
[----:B------:R-:W-:Y:S01]  /*0690*/  IADD3 R8, PT, PT, R8, 0x1, RZ ;  /* 0x0000000108087810 */ /* 0x000fe20007ffe0ff */
[----:B------:R-:W-:Y:S01]  /*06a0*/  FADD R11, R7, R7 ;  /* 0x00000007070b7221 */ /* 0x000fe20000000000 */
[----:B------:R-:W-:Y:S02]  /*06b0*/  FADD R7, R12, -R13 ;  /* 0x8000000d0c077221 */ /* 0x000fe40000000000 */
[----:B-1----:R-:W-:Y:S01]  /*06c0*/  ISETP.NE.AND P0, PT, R8, UR6, PT ;  /* 0x0000000608007c0c */ /* 0x002fe2000bf05270 */
[----:B------:R-:W-:Y:S01]  /*06d0*/  FFMA R9, R11, R9, R0 ;  /* 0x000000090b097223 */ /* 0x000fe20000000000 */
[----:B------:R-:W-:-:S11]  /*06e0*/  FADD R7, R7, R10 ;  /* 0x0000000a07077221 */ /* 0x000fd60000000000 */
[----:B------:R-:W-:Y:S05]  /*06f0*/  @P0 BRA `(.L_x_9) ;  /* 0xfffffffc00d00947 */ /* 0x000fea000383ffff */
[----:B0-----:R-:W-:-:S07]  /*0700*/  MOV R8, UR7 ;  /* 0x0000000700087c02 */ /* 0x001fce0008000f00 */
.L_x_8:
[----:B01----:R-:W-:Y:S05]  /*0710*/  BSYNC.RECONVERGENT B0 ;  /* 0x0000000000007941 */ /* 0x003fea0003800200 */
.L_x_7:
[----:B------:R0:W-:Y:S01]  /*0720*/  STG.E desc[UR4][R2.64+0x4], R8 ;  /* 0x0000040802007986 */ /* 0x0001e2000c101904 */
[----:B------:R-:W-:Y:S01]  /*0730*/  HFMA2 R0, -RZ, RZ, 0, 0 ;  /* 0x00000000ff007431 */ /* 0x000fe200000001ff */
[----:B------:R-:W-:Y:S01]  /*0740*/  BSSY.RECONVERGENT B0, `(.L_x_10) ;  /* 0x0000012000007945 */ /* 0x000fe20003800200 */
[----:B------:R-:W-:Y:S01]  /*0750*/  MOV R7, R6 ;  /* 0x0000000600077202 */ /* 0x000fe20000000f00 */
[----:B------:R-:W-:Y:S01]  /*0760*/  IMAD.MOV.U32 R9, RZ, RZ, R10 ;  /* 0x000000ffff097224 */ /* 0x000fe200078e000a */
[----:B------:R-:W1:Y:S01]  /*0770*/  LDCU UR7, c[0x0][0x3a0] ;  /* 0x00007400ff0777ac */ /* 0x000e620008000800 */
[----:B------:R-:W2:Y:S05]  /*0780*/  LDCU UR6, c[0x0][0x3a0] ;  /* 0x00007400ff0677ac */ /* 0x000eaa0008000800 */
.L_x_12:
[----:B0-----:R-:W-:Y:S01]  /*0790*/  FMUL R2, R9, R9 ;  /* 0x0000000909027220 */ /* 0x001fe20000400000 */
[----:B------:R-:W-:-:S04]  /*07a0*/  FMUL R11, R7, R7 ;  /* 0x00000007070b7220 */ /* 0x000fc80000400000 */
[----:B------:R-:W-:-:S05]  /*07b0*/  FADD R3, R2, R11 ;  /* 0x0000000b02037221 */ /* 0x000fca0000000000 */
[----:B------:R-:W-:-:S13]  /*07c0*/  FSETP.GT.AND P0, PT, R3, 4, PT ;  /* 0x408000000300780b */ /* 0x000fda0003f04000 */
[----:B------:R-:W-:Y:S05]  /*07d0*/  @P0 BRA `(.L_x_11) ;  /* 0x0000000000200947 */ /* 0x000fea0003800000 */
[----:B------:R-:W-:Y:S01]  /*07e0*/  IADD3 R0, PT, PT, R0, 0x1, RZ ;  /* 0x0000000100007810 */ /* 0x000fe20007ffe0ff */
[----:B------:R-:W-:Y:S01]  /*07f0*/  FADD R3, R9, R9 ;  /* 0x0000000909037221 */ /* 0x000fe20000000000 */
[----:B------:R-:W-:Y:S02]  /*0800*/  FADD R9, R2, -R11 ;  /* 0x8000000b02097221 */ /* 0x000fe40000000000 */
[----:B--2---:R-:W-:Y:S01]  /*0810*/  ISETP.NE.AND P0, PT, R0, UR6, PT ;  /* 0x0000000600007c0c */ /* 0x004fe2000bf05270 */
[----:B------:R-:W-:Y:S01]  /*0820*/  FFMA R7, R3, R7, R6 ;  /* 0x0000000703077223 */ /* 0x000fe20000000006 */
[----:B------:R-:W-:-:S11]  /*0830*/  FADD R9, R9, R10 ;  /* 0x0000000a09097221 */ /* 0x000fd60000000000 */
[----:B------:R-:W-:Y:S05]  /*0840*/  @P0 BRA `(.L_x_12) ;  /* 0xfffffffc00d00947 */ /* 0x000fea000383ffff */
[----:B-1----:R-:W-:-:S07]  /*0850*/  MOV R0, UR7 ;  /* 0x0000000700007c02 */ /* 0x002fce0008000f00 */
.L_x_11:
[----:B-12---:R-:W-:Y:S05]  /*0860*/  BSYNC.RECONVERGENT B0 ;  /* 0x0000000000007941 */ /* 0x006fea0003800200 */
.L_x_10:
[----:B------:R-:W-:Y:S01]  /*0870*/  STG.E desc[UR4][R4.64+0x4], R0 ;  /* 0x0000040004007986 */ /* 0x000fe2000c101904 */
[----:B------:R-:W-:Y:S05]  /*0880*/  EXIT ;  /* 0x000000000000794d */ /* 0x000fea0003800000 */
.L_x_0:
[----:B------:R-:W0:Y:S02]  /*0890*/  LDC.64 R8, c[0x0][0x398] ;  /* 0x0000e600ff087b82 */ /* 0x000e240000000a00 */
[C---:B0-----:R-:W-:Y:S02]  /*08a0*/  VIMNMX R3, PT, PT, R6.reuse, R9, !PT ;  /* 0x0000000906037248 */ /* 0x041fe40007fe0100 */
[C---:B------:R-:W-:Y:S02]  /*08b0*/  VIMNMX R2, PT, PT, R5.reuse, R8, !PT ;  /* 0x0000000805027248 */ /* 0x040fe40007fe0100 */
[----:B------:R-:W-:Y:S02]  /*08c0*/  IADD3 R0, PT, PT, -R6, R3, RZ ;  /* 0x0000000306007210 */ /* 0x000fe40007ffe1ff */
[----:B------:R-:W-:Y:S02]  /*08d0*/  IADD3 R4, PT, PT, -R5, R2, RZ ;  /* 0x0000000205047210 */ /* 0x000fe40007ffe1ff */
[----:B------:R-:W-:-:S04]  /*08e0*/  ISETP.NE.AND P0, PT, R0, RZ, PT ;  /* 0x000000ff0000720c */ /* 0x000fc80003f05270 */
[----:B------:R-:W-:-:S13]  /*08f0*/  ISETP.EQ.OR P0, PT, R4, RZ, !P0 ;  /* 0x000000ff0400720c */ /* 0x000fda0004702670 */
[----:B------:R-:W-:Y:S05]  /*0900*/  @P0 EXIT ;  /* 0x000000000000094d */ /* 0x000fea0003800000 */
[----:B------:R-:W0:Y:S01]  /*0910*/  LDC.64 R2, c[0x0][0x390] ;  /* 0x0000e400ff027b82 */ /* 0x000e220000000a00 */
[----:B------:R-:W-:Y:S01]  /*0920*/  ISETP.NE.AND P0, PT, R0, 0x1, PT ;  /* 0x000000010000780c */ /* 0x000fe20003f05270 */
[----:B------:R-:W-:-:S04]  /*0930*/  IMAD R5, R6, R8, R5 ;  /* 0x0000000806057224 */ /* 0x000fc800078e0205 */
[----:B0-----:R-:W-:-:S05]  /*0940*/  IMAD.WIDE R2, R5, 0x4, R2 ;  /* 0x0000000405027825 */ /* 0x001fca00078e0202 */
[----:B------:R0:W-:Y:S03]  /*0950*/  STG.E desc[UR4][R2.64], RZ ;  /* 0x000000ff02007986 */ /* 0x0001e6000c101904 */
[----:B------:R-:W-:Y:S05]  /*0960*/  @!P0 EXIT ;  /* 0x000000000000894d */ /* 0x000fea0003800000 */
[----:B------:R-:W-:Y:S01]  /*0970*/  ISETP.NE.AND P0, PT, R4, 0x1, PT ;  /* 0x000000010400780c */ /* 0x000fe20003f05270 */
[----:B------:R-:W-:-:S05]  /*0980*/  IMAD.WIDE R4, R8, 0x4, R2 ;  /* 0x0000000408047825 */ /* 0x000fca00078e0202 */
[----:B------:R1:W-:Y:S07]  /*0990*/  STG.E desc[UR4][R4.64], RZ ;  /* 0x000000ff04007986 */ /* 0x0003ee000c101904 */
[----:B------:R-:W-:Y:S05]  /*09a0*/  @!P0 EXIT ;  /* 0x000000000000894d */ /* 0x000fea0003800000 */
[----:B------:R-:W-:Y:S04]  /*09b0*/  STG.E desc[UR4][R2.64+0x4], RZ ;  /* 0x000004ff02007986 */ /* 0x000fe8000c101904 */
[----:B------:R-:W-:Y:S01]  /*09c0*/  STG.E desc[UR4][R4.64+0x4], RZ ;  /* 0x000004ff04007986 */ /* 0x000fe2000c101904 */
[----:B------:R-:W-:Y:S05]  /*09d0*/  EXIT ;  /* 0x000000000000794d */ /* 0x000fea0003800000 */
.L_x_13:
[----:B------:R-:W-:-:S00]  /*09e0*/  BRA `(.L_x_13) ;  /* 0xfffffffc00fc7947 */ /* 0x000fc0000383ffff */
[----:B------:R-:W-:-:S00]  /*09f0*/  NOP ;  /* 0x0000000000007918 */ /* 0x000fc00000000000 */
        /* <DEDUP_REMOVED lines=8> */
.L_x_14:


//--------------------- .nv.shared.reserved.0     --------------------------
	.section	.nv.shared.reserved.0,"aw",@nobits
	.weak		__nv_reservedSMEM_offset_0_alias
	.size		__nv_reservedSMEM_offset_0_alias, 0, 64
	.other		__nv_reservedSMEM_offset_0_alias,@"STO_CUDA_RESERVED_SHARED STV_DEFAULT"
__nv_reservedSMEM_offset_0_alias:
	.zero		0
	.zero		64


//--------------------- .nv.constant0._Z12mandelKernelffffPiiii --------------------------
	.section	.nv.constant0._Z12mandelKernelffffPiiii,"a",@progbits
	.sectionflags	@""
	.align	4
.nv.constant0._Z12mandelKernelffffPiiii:
	.zero		932


//--------------------- SYMBOLS --------------------------

	.type		.nv.reservedSmem.offset0,@object
	.size		.nv.reservedSmem.offset0,0x4
